//
// Generated by NVIDIA NVVM Compiler
//
// Compiler Build ID: CL-36424714
// Cuda compilation tools, release 13.0, V13.0.88
// Based on NVVM 20.0.0
//

.version 9.0
.target sm_100
.address_size 64

	// .globl	_Z23matrix_transpose_kernelPKfPfii

.visible .entry _Z23matrix_transpose_kernelPKfPfii(
	.param .u64 .ptr .align 1 _Z23matrix_transpose_kernelPKfPfii_param_0,
	.param .u64 .ptr .align 1 _Z23matrix_transpose_kernelPKfPfii_param_1,
	.param .u32 _Z23matrix_transpose_kernelPKfPfii_param_2,
	.param .u32 _Z23matrix_transpose_kernelPKfPfii_param_3
)
{
	.reg .pred 	%p<13>;
	.reg .b32 	%r<38>;
	.reg .b32 	%f<8>;
	.reg .b64 	%rd<20>;

	ld.param.u64 	%rd7, [_Z23matrix_transpose_kernelPKfPfii_param_0];
	ld.param.u64 	%rd8, [_Z23matrix_transpose_kernelPKfPfii_param_1];
	ld.param.u32 	%r19, [_Z23matrix_transpose_kernelPKfPfii_param_2];
	ld.param.u32 	%r20, [_Z23matrix_transpose_kernelPKfPfii_param_3];
	cvta.to.global.u64 	%rd1, %rd8;
	cvta.to.global.u64 	%rd2, %rd7;
	mov.u32 	%r21, %ctaid.x;
	shl.b32 	%r1, %r21, 4;
	mov.u32 	%r2, %tid.x;
	add.s32 	%r3, %r1, %r2;
	mov.u32 	%r22, %ctaid.y;
	shl.b32 	%r23, %r22, 4;
	mov.u32 	%r24, %tid.y;
	add.s32 	%r35, %r23, %r24;
	setp.ge.s32 	%p1, %r35, %r19;
	@%p1 bra 	$L__BB0_10;
	add.s32 	%r5, %r3, 15;
	not.b32 	%r25, %r2;
	add.s32 	%r26, %r20, %r25;
	sub.s32 	%r27, %r26, %r1;
	max.s32 	%r28, %r5, %r3;
	sub.s32 	%r29, %r28, %r3;
	min.u32 	%r6, %r27, %r29;
	and.b32  	%r7, %r6, 3;
	mul.lo.s32 	%r8, %r3, %r19;
	add.s32 	%r9, %r3, 1;
	add.s32 	%r10, %r3, 2;
	add.s32 	%r11, %r3, 3;
	add.s32 	%r12, %r35, 16;
	mul.wide.s32 	%rd16, %r19, 4;
$L__BB0_2:
	setp.ge.s32 	%p2, %r3, %r20;
	@%p2 bra 	$L__BB0_9;
	setp.eq.s32 	%p3, %r7, 3;
	mul.lo.s32 	%r14, %r35, %r20;
	mov.u32 	%r36, %r3;
	@%p3 bra 	$L__BB0_7;
	setp.eq.s32 	%p4, %r7, 0;
	add.s32 	%r30, %r3, %r14;
	mul.wide.s32 	%rd9, %r30, 4;
	add.s64 	%rd3, %rd2, %rd9;
	ld.global.f32 	%f1, [%rd3];
	add.s32 	%r31, %r8, %r35;
	mul.wide.s32 	%rd10, %r31, 4;
	add.s64 	%rd4, %rd1, %rd10;
	st.global.f32 	[%rd4], %f1;
	mov.u32 	%r36, %r9;
	@%p4 bra 	$L__BB0_7;
	setp.eq.s32 	%p5, %r7, 1;
	ld.global.f32 	%f2, [%rd3+4];
	add.s64 	%rd6, %rd4, %rd16;
	st.global.f32 	[%rd6], %f2;
	mov.u32 	%r36, %r10;
	@%p5 bra 	$L__BB0_7;
	ld.global.f32 	%f3, [%rd3+8];
	add.s64 	%rd11, %rd6, %rd16;
	st.global.f32 	[%rd11], %f3;
	mov.u32 	%r36, %r11;
$L__BB0_7:
	setp.lt.u32 	%p6, %r6, 3;
	@%p6 bra 	$L__BB0_9;
$L__BB0_8:
	add.s32 	%r32, %r36, %r14;
	mul.wide.s32 	%rd12, %r32, 4;
	add.s64 	%rd13, %rd2, %rd12;
	ld.global.f32 	%f4, [%rd13];
	mad.lo.s32 	%r33, %r36, %r19, %r35;
	mul.wide.s32 	%rd14, %r33, 4;
	add.s64 	%rd15, %rd1, %rd14;
	st.global.f32 	[%rd15], %f4;
	ld.global.f32 	%f5, [%rd13+4];
	add.s64 	%rd17, %rd15, %rd16;
	st.global.f32 	[%rd17], %f5;
	ld.global.f32 	%f6, [%rd13+8];
	add.s64 	%rd18, %rd17, %rd16;
	st.global.f32 	[%rd18], %f6;
	add.s32 	%r34, %r36, 3;
	ld.global.f32 	%f7, [%rd13+12];
	add.s64 	%rd19, %rd18, %rd16;
	st.global.f32 	[%rd19], %f7;
	add.s32 	%r36, %r36, 4;
	setp.lt.s32 	%p7, %r34, %r5;
	setp.lt.s32 	%p8, %r36, %r20;
	and.pred  	%p9, %p7, %p8;
	@%p9 bra 	$L__BB0_8;
$L__BB0_9:
	add.s32 	%r35, %r35, 1;
	setp.lt.u32 	%p10, %r35, %r12;
	setp.lt.s32 	%p11, %r35, %r19;
	and.pred  	%p12, %p10, %p11;
	@%p12 bra 	$L__BB0_2;
$L__BB0_10:
	ret;

}


// ===== COMPILED SASS (sm_100) =====

	.target	sm_100

	.elftype	@"ET_EXEC"


//--------------------- .note.nv.tkinfo           --------------------------
	.section	.note.nv.tkinfo,"",@"SHT_NOTE"
	.sectionflags	@"SHF_NOTE_NV_TKINFO"
	.tkinfo
        /*0018*/ 	.word	0x00000002
        /*0030*/ 	.string	""
        /*0030*/ 	.string	"ptxas"
        /*0030*/ 	.string	"Cuda compilation tools, release 13.0, V13.0.88"
        /*0030*/ 	.string	"Build cuda_13.0.r13.0/compiler.36424714_0"
        /*0030*/ 	.string	"-arch sm_100 -m 64 "



//--------------------- .note.nv.cuinfo           --------------------------
	.section	.note.nv.cuinfo,"",@"SHT_NOTE"
	.sectionflags	@"SHF_NOTE_NV_CUINFO"
        /*0018*/ 	.short	0x0002
        /*001a*/ 	.short	0x0064
        /*001c*/ 	.short	0x0082
	.zero		2


//--------------------- .nv.info                  --------------------------
	.section	.nv.info,"",@"SHT_CUDA_INFO"
	.align	4


	//----- nvinfo : EIATTR_REGCOUNT
	.align		4
        /*0000*/ 	.byte	0x04, 0x2f
        /*0002*/ 	.short	(.L_1 - .L_0)
	.align		4
.L_0:
        /*0004*/ 	.word	index@(_Z23matrix_transpose_kernelPKfPfii)
        /*0008*/ 	.word	0x00000020


	//----- nvinfo : EIATTR_FRAME_SIZE
	.align		4
.L_1:
        /*000c*/ 	.byte	0x04, 0x11
        /*000e*/ 	.short	(.L_3 - .L_2)
	.align		4
.L_2:
        /*0010*/ 	.word	index@(_Z23matrix_transpose_kernelPKfPfii)
        /*0014*/ 	.word	0x00000000


	//----- nvinfo : EIATTR_MIN_STACK_SIZE
	.align		4
.L_3:
        /*0018*/ 	.byte	0x04, 0x12
        /*001a*/ 	.short	(.L_5 - .L_4)
	.align		4
.L_4:
        /*001c*/ 	.word	index@(_Z23matrix_transpose_kernelPKfPfii)
        /*0020*/ 	.word	0x00000000
.L_5:


//--------------------- .nv.compat                --------------------------
	.section	.nv.compat,"",@"SHT_CUDA_COMPAT_INFO"
	.align	4
        /*0000*/ 	.byte	0x02, 0x09, 0x00, 0x00, 0x02, 0x02, 0x01, 0x00, 0x02, 0x05, 0x05, 0x00, 0x03, 0x07, 0x01, 0x01
        /*0010*/ 	.byte	0x02, 0x03, 0x00, 0x00, 0x02, 0x06, 0x01, 0x00, 0x04, 0x0b, 0x08, 0x00, 0x09, 0x00, 0x00, 0x00
        /*0020*/ 	.byte	0x00, 0x00, 0x00, 0x00


//--------------------- .nv.info._Z23matrix_transpose_kernelPKfPfii --------------------------
	.section	.nv.info._Z23matrix_transpose_kernelPKfPfii,"",@"SHT_CUDA_INFO"
	.sectionflags	@""
	.align	4


	//----- nvinfo : EIATTR_CUDA_API_VERSION
	.align		4
        /*0000*/ 	.byte	0x04, 0x37
        /*0002*/ 	.short	(.L_7 - .L_6)
.L_6:
        /*0004*/ 	.word	0x00000082


	//----- nvinfo : EIATTR_KPARAM_INFO
	.align		4
.L_7:
        /*0008*/ 	.byte	0x04, 0x17
        /*000a*/ 	.short	(.L_9 - .L_8)
.L_8:
        /*000c*/ 	.word	0x00000000
        /*0010*/ 	.short	0x0003
        /*0012*/ 	.short	0x0014
        /*0014*/ 	.byte	0x00, 0xf0, 0x11, 0x00


	//----- nvinfo : EIATTR_KPARAM_INFO
	.align		4
.L_9:
        /*0018*/ 	.byte	0x04, 0x17
        /*001a*/ 	.short	(.L_11 - .L_10)
.L_10:
        /*001c*/ 	.word	0x00000000
        /*0020*/ 	.short	0x0002
        /*0022*/ 	.short	0x0010
        /*0024*/ 	.byte	0x00, 0xf0, 0x11, 0x00


	//----- nvinfo : EIATTR_KPARAM_INFO
	.align		4
.L_11:
        /*0028*/ 	.byte	0x04, 0x17
        /*002a*/ 	.short	(.L_13 - .L_12)
.L_12:
        /*002c*/ 	.word	0x00000000
        /*0030*/ 	.short	0x0001
        /*0032*/ 	.short	0x0008
        /*0034*/ 	.byte	0x00, 0xf5, 0x21, 0x00


	//----- nvinfo : EIATTR_KPARAM_INFO
	.align		4
.L_13:
        /*0038*/ 	.byte	0x04, 0x17
        /*003a*/ 	.short	(.L_15 - .L_14)
.L_14:
        /*003c*/ 	.word	0x00000000
        /*0040*/ 	.short	0x0000
        /*0042*/ 	.short	0x0000
        /*0044*/ 	.byte	0x00, 0xf5, 0x21, 0x00


	//----- nvinfo : EIATTR_SPARSE_MMA_MASK
	.align		4
.L_15:
        /*0048*/ 	.byte	0x03, 0x50
        /*004a*/ 	.short	0x0000


	//----- nvinfo : EIATTR_MAXREG_COUNT
	.align		4
        /*004c*/ 	.byte	0x03, 0x1b
        /*004e*/ 	.short	0x00ff


	//----- nvinfo : EIATTR_MERCURY_ISA_VERSION
	.align		4
        /*0050*/ 	.byte	0x03, 0x5f
        /*0052*/ 	.short	0x0101


	//----- nvinfo : EIATTR_VRC_CTA_INIT_COUNT
	.align		4
        /*0054*/ 	.byte	0x02, 0x4a
	.zero		1
	.zero		1


	//----- nvinfo : EIATTR_EXIT_INSTR_OFFSETS
	.align		4
        /*0058*/ 	.byte	0x04, 0x1c
        /*005a*/ 	.short	(.L_17 - .L_16)


	//   ....[0]....
.L_16:
        /*005c*/ 	.word	0x00000060


	//   ....[1]....
        /*0060*/ 	.word	0x00000550


	//----- nvinfo : EIATTR_CRS_STACK_SIZE
	.align		4
.L_17:
        /*0064*/ 	.byte	0x04, 0x1e
        /*0066*/ 	.short	(.L_19 - .L_18)
.L_18:
        /*0068*/ 	.word	0x00000000


	//----- nvinfo : EIATTR_CBANK_PARAM_SIZE
	.align		4
.L_19:
        /*006c*/ 	.byte	0x03, 0x19
        /*006e*/ 	.short	0x0018


	//----- nvinfo : EIATTR_PARAM_CBANK
	.align		4
        /*0070*/ 	.byte	0x04, 0x0a
        /*0072*/ 	.short	(.L_21 - .L_20)
	.align		4
.L_20:
        /*0074*/ 	.word	index@(.nv.constant0._Z23matrix_transpose_kernelPKfPfii)
        /*0078*/ 	.short	0x0380
        /*007a*/ 	.short	0x0018


	//----- nvinfo : EIATTR_SW_WAR
	.align		4
.L_21:
        /*007c*/ 	.byte	0x04, 0x36
        /*007e*/ 	.short	(.L_23 - .L_22)
.L_22:
        /*0080*/ 	.word	0x00000008
.L_23:


//--------------------- .nv.callgraph             --------------------------
	.section	.nv.callgraph,"",@"SHT_CUDA_CALLGRAPH"
	.align	4
	.sectionentsize	8
	.align		4
        /*0000*/ 	.word	0x00000000
	.align		4
        /*0004*/ 	.word	0xffffffff
	.align		4
        /*0008*/ 	.word	0x00000000
	.align		4
        /*000c*/ 	.word	0xfffffffe
	.align		4
        /*0010*/ 	.word	0x00000000
	.align		4
        /*0014*/ 	.word	0xfffffffd
	.align		4
        /*0018*/ 	.word	0x00000000
	.align		4
        /*001c*/ 	.word	0xfffffffc


//--------------------- .text._Z23matrix_transpose_kernelPKfPfii --------------------------
	.section	.text._Z23matrix_transpose_kernelPKfPfii,"ax",@progbits
	.align	128
        .global         _Z23matrix_transpose_kernelPKfPfii
        .type           _Z23matrix_transpose_kernelPKfPfii,@function
        .size           _Z23matrix_transpose_kernelPKfPfii,(.L_x_7 - _Z23matrix_transpose_kernelPKfPfii)
        .other          _Z23matrix_transpose_kernelPKfPfii,@"STO_CUDA_ENTRY STV_DEFAULT"
_Z23matrix_transpose_kernelPKfPfii:
.text._Z23matrix_transpose_kernelPKfPfii:
[----:B------:R-:W-:Y:S01]  /*0000*/  LDC R1, c[0x0][0x37c] ;  /* 0x0000df00ff017b82 */ /* 0x000fe20000000800 */
[----:B------:R-:W0:Y:S01]  /*0010*/  S2R R20, SR_CTAID.Y ;  /* 0x0000000000147919 */ /* 0x000e220000002600 */
[----:B------:R-:W1:Y:S01]  /*0020*/  LDCU UR4, c[0x0][0x390] ;  /* 0x00007200ff0477ac */ /* 0x000e620008000800 */
[----:B------:R-:W0:Y:S02]  /*0030*/  S2R R3, SR_TID.Y ;  /* 0x0000000000037919 */ /* 0x000e240000002200 */
[----:B0-----:R-:W-:-:S04]  /*0040*/  LEA R20, R20, R3, 0x4 ;  /* 0x0000000314147211 */ /* 0x001fc800078e20ff */
[----:B-1----:R-:W-:-:S13]  /*0050*/  ISETP.GE.AND P0, PT, R20, UR4, PT ;  /* 0x0000000414007c0c */ /* 0x002fda000bf06270 */
[----:B------:R-:W-:Y:S05]  /*0060*/  @P0 EXIT ;  /* 0x000000000000094d */ /* 0x000fea0003800000 */
[----:B------:R-:W0:Y:S01]  /*0070*/  S2R R22, SR_TID.X ;  /* 0x0000000000167919 */ /* 0x000e220000002100 */
[----:B------:R-:W1:Y:S01]  /*0080*/  LDCU UR4, c[0x0][0x394] ;  /* 0x00007280ff0477ac */ /* 0x000e620008000800 */
[----:B------:R-:W-:Y:S01]  /*0090*/  VIADD R19, R20, 0x10 ;  /* 0x0000001014137836 */ /* 0x000fe20000000000 */
[----:B------:R-:W2:Y:S01]  /*00a0*/  S2R R3, SR_CTAID.X ;  /* 0x0000000000037919 */ /* 0x000ea20000002500 */
[-C--:B0-----:R-:W-:Y:S02]  /*00b0*/  LOP3.LUT R0, RZ, R22.reuse, RZ, 0x33, !PT ;  /* 0x00000016ff007212 */ /* 0x081fe400078e33ff */
[----:B--2---:R-:W-:-:S03]  /*00c0*/  LEA R22, R3, R22, 0x4 ;  /* 0x0000001603167211 */ /* 0x004fc600078e20ff */
[----:B-1----:R-:W-:Y:S01]  /*00d0*/  VIADD R0, R0, UR4 ;  /* 0x0000000400007c36 */ /* 0x002fe20008000000 */
[----:B------:R-:W0:Y:S01]  /*00e0*/  LDCU.64 UR4, c[0x0][0x358] ;  /* 0x00006b00ff0477ac */ /* 0x000e220008000a00 */
[C---:B------:R-:W-:Y:S02]  /*00f0*/  IADD3 R21, PT, PT, R22.reuse, 0xf, RZ ;  /* 0x0000000f16157810 */ /* 0x040fe40007ffe0ff */
[----:B------:R-:W-:Y:S01]  /*0100*/  IMAD R3, R3, -0x10, R0 ;  /* 0xfffffff003037824 */ /* 0x000fe200078e0200 */
[C---:B------:R-:W-:Y:S01]  /*0110*/  IADD3 R17, PT, PT, R22.reuse, 0x1, RZ ;  /* 0x0000000116117810 */ /* 0x040fe20007ffe0ff */
[C---:B------:R-:W-:Y:S01]  /*0120*/  VIADD R16, R22.reuse, 0x2 ;  /* 0x0000000216107836 */ /* 0x040fe20000000000 */
[C---:B------:R-:W-:Y:S02]  /*0130*/  VIMNMX R18, PT, PT, R22.reuse, R21, !PT ;  /* 0x0000001516127248 */ /* 0x040fe40007fe0100 */
[----:B------:R-:W-:Y:S02]  /*0140*/  IADD3 R14, PT, PT, R22, 0x3, RZ ;  /* 0x00000003160e7810 */ /* 0x000fe40007ffe0ff */
[----:B------:R-:W-:-:S04]  /*0150*/  VIADDMNMX.U32 R18, R18, -R22, R3, PT ;  /* 0x8000001612127246 */ /* 0x000fc80003800003 */
[----:B------:R-:W-:-:S07]  /*0160*/  LOP3.LUT R23, R18, 0x3, RZ, 0xc0, !PT ;  /* 0x0000000312177812 */ /* 0x000fce00078ec0ff */
.L_x_5:
[----:B-1----:R-:W1:Y:S01]  /*0170*/  LDC R15, c[0x0][0x394] ;  /* 0x0000e500ff0f7b82 */ /* 0x002e620000000800 */
[----:B------:R-:W-:Y:S01]  /*0180*/  BSSY.RECONVERGENT B0, `(.L_x_0) ;  /* 0x0000037000007945 */ /* 0x000fe20003800200 */
[----:B-1----:R-:W-:-:S13]  /*0190*/  ISETP.GE.AND P0, PT, R22, R15, PT ;  /* 0x0000000f1600720c */ /* 0x002fda0003f06270 */
[----:B--234-:R-:W-:Y:S05]  /*01a0*/  @P0 BRA `(.L_x_1) ;  /* 0x0000000000d00947 */ /* 0x01cfea0003800000 */
[----:B------:R-:W-:Y:S01]  /*01b0*/  ISETP.NE.AND P0, PT, R23, 0x3, PT ;  /* 0x000000031700780c */ /* 0x000fe20003f05270 */
[----:B------:R-:W-:Y:S01]  /*01c0*/  BSSY.RECONVERGENT B1, `(.L_x_2) ;  /* 0x0000019000017945 */ /* 0x000fe20003800200 */
[----:B------:R-:W-:-:S11]  /*01d0*/  IMAD.MOV.U32 R0, RZ, RZ, R22 ;  /* 0x000000ffff007224 */ /* 0x000fd600078e0016 */
[----:B------:R-:W-:Y:S05]  /*01e0*/  @!P0 BRA `(.L_x_3) ;  /* 0x0000000000588947 */ /* 0x000fea0003800000 */
[----:B------:R-:W1:Y:S01]  /*01f0*/  LDC.64 R2, c[0x0][0x380] ;  /* 0x0000e000ff027b82 */ /* 0x000e620000000a00 */
[----:B------:R-:W-:-:S07]  /*0200*/  IMAD R5, R20, R15, R22 ;  /* 0x0000000f14057224 */ /* 0x000fce00078e0216 */
[----:B------:R-:W2:Y:S01]  /*0210*/  LDC R11, c[0x0][0x390] ;  /* 0x0000e400ff0b7b82 */ /* 0x000ea20000000800 */
[----:B-1----:R-:W-:-:S07]  /*0220*/  IMAD.WIDE R2, R5, 0x4, R2 ;  /* 0x0000000405027825 */ /* 0x002fce00078e0202 */
[----:B------:R-:W1:Y:S01]  /*0230*/  LDC.64 R4, c[0x0][0x388] ;  /* 0x0000e200ff047b82 */ /* 0x000e620000000a00 */
[----:B0-----:R-:W3:Y:S01]  /*0240*/  LDG.E R7, desc[UR4][R2.64] ;  /* 0x0000000402077981 */ /* 0x001ee2000c1e1900 */
[----:B------:R-:W-:Y:S01]  /*0250*/  ISETP.NE.AND P0, PT, R23, RZ, PT ;  /* 0x000000ff1700720c */ /* 0x000fe20003f05270 */
[----:B--2---:R-:W-:Y:S01]  /*0260*/  IMAD R9, R22, R11, R20 ;  /* 0x0000000b16097224 */ /* 0x004fe200078e0214 */
[----:B------:R-:W-:-:S03]  /*0270*/  MOV R0, R17 ;  /* 0x0000001100007202 */ /* 0x000fc60000000f00 */
[----:B-1----:R-:W-:-:S05]  /*0280*/  IMAD.WIDE R4, R9, 0x4, R4 ;  /* 0x0000000409047825 */ /* 0x002fca00078e0204 */
[----:B---3--:R1:W-:Y:S03]  /*0290*/  STG.E desc[UR4][R4.64], R7 ;  /* 0x0000000704007986 */ /* 0x0083e6000c101904 */
[----:B------:R-:W-:Y:S05]  /*02a0*/  @!P0 BRA `(.L_x_3) ;  /* 0x0000000000288947 */ /* 0x000fea0003800000 */
[----:B-1----:R-:W2:Y:S01]  /*02b0*/  LDG.E R7, desc[UR4][R2.64+0x4] ;  /* 0x0000040402077981 */ /* 0x002ea2000c1e1900 */
[----:B------:R-:W-:Y:S01]  /*02c0*/  IMAD.WIDE R4, R11, 0x4, R4 ;  /* 0x000000040b047825 */ /* 0x000fe200078e0204 */
[----:B------:R-:W-:-:S03]  /*02d0*/  ISETP.NE.AND P0, PT, R23, 0x1, PT ;  /* 0x000000011700780c */ /* 0x000fc60003f05270 */
[----:B------:R-:W-:Y:S01]  /*02e0*/  IMAD.MOV.U32 R0, RZ, RZ, R16 ;  /* 0x000000ffff007224 */ /* 0x000fe200078e0010 */
[----:B--2---:R2:W-:Y:S09]  /*02f0*/  STG.E desc[UR4][R4.64], R7 ;  /* 0x0000000704007986 */ /* 0x0045f2000c101904 */
[----:B------:R-:W-:Y:S05]  /*0300*/  @!P0 BRA `(.L_x_3) ;  /* 0x0000000000108947 */ /* 0x000fea0003800000 */
[----:B------:R-:W3:Y:S01]  /*0310*/  LDG.E R3, desc[UR4][R2.64+0x8] ;  /* 0x0000080402037981 */ /* 0x000ee2000c1e1900 */
[----:B--2---:R-:W-:Y:S01]  /*0320*/  IMAD.WIDE R4, R11, 0x4, R4 ;  /* 0x000000040b047825 */ /* 0x004fe200078e0204 */
[----:B------:R-:W-:-:S04]  /*0330*/  MOV R0, R14 ;  /* 0x0000000e00007202 */ /* 0x000fc80000000f00 */
[----:B---3--:R3:W-:Y:S03]  /*0340*/  STG.E desc[UR4][R4.64], R3 ;  /* 0x0000000304007986 */ /* 0x0087e6000c101904 */
.L_x_3:
[----:B0-----:R-:W-:Y:S05]  /*0350*/  BSYNC.RECONVERGENT B1 ;  /* 0x0000000000017941 */ /* 0x001fea0003800200 */
.L_x_2:
[----:B------:R-:W4:Y:S01]  /*0360*/  LDC R27, c[0x0][0x390] ;  /* 0x0000e400ff1b7b82 */ /* 0x000f220000000800 */
[----:B------:R-:W-:-:S07]  /*0370*/  ISETP.GE.U32.AND P0, PT, R18, 0x3, PT ;  /* 0x000000031200780c */ /* 0x000fce0003f06070 */
[----:B---3--:R-:W3:Y:S08]  /*0380*/  LDC.64 R2, c[0x0][0x380] ;  /* 0x0000e000ff027b82 */ /* 0x008ef00000000a00 */
[----:B-12---:R-:W1:Y:S01]  /*0390*/  LDC.64 R4, c[0x0][0x388] ;  /* 0x0000e200ff047b82 */ /* 0x006e620000000a00 */
[----:B------:R-:W-:Y:S05]  /*03a0*/  @!P0 BRA `(.L_x_1) ;  /* 0x0000000000508947 */ /* 0x000fea0003800000 */
.L_x_4:
[----:B------:R-:W-:-:S04]  /*03b0*/  IMAD R7, R20, R15, R0 ;  /* 0x0000000f14077224 */ /* 0x000fc800078e0200 */
[----:B---3--:R-:W-:-:S05]  /*03c0*/  IMAD.WIDE R6, R7, 0x4, R2 ;  /* 0x0000000407067825 */ /* 0x008fca00078e0202 */
[----:B--2---:R-:W2:Y:S01]  /*03d0*/  LDG.E R29, desc[UR4][R6.64] ;  /* 0x00000004061d7981 */ /* 0x004ea2000c1e1900 */
[----:B----4-:R-:W-:-:S04]  /*03e0*/  IMAD R9, R0, R27, R20 ;  /* 0x0000001b00097224 */ /* 0x010fc800078e0214 */
[----:B-1----:R-:W-:-:S05]  /*03f0*/  IMAD.WIDE R8, R9, 0x4, R4 ;  /* 0x0000000409087825 */ /* 0x002fca00078e0204 */
[----:B--2---:R0:W-:Y:S04]  /*0400*/  STG.E desc[UR4][R8.64], R29 ;  /* 0x0000001d08007986 */ /* 0x0041e8000c101904 */
[----:B------:R-:W2:Y:S01]  /*0410*/  LDG.E R26, desc[UR4][R6.64+0x4] ;  /* 0x00000404061a7981 */ /* 0x000ea2000c1e1900 */
[----:B------:R-:W-:-:S05]  /*0420*/  IMAD.WIDE R10, R27, 0x4, R8 ;  /* 0x000000041b0a7825 */ /* 0x000fca00078e0208 */
[----:B--2---:R2:W-:Y:S04]  /*0430*/  STG.E desc[UR4][R10.64], R26 ;  /* 0x0000001a0a007986 */ /* 0x0045e8000c101904 */
[----:B------:R-:W3:Y:S01]  /*0440*/  LDG.E R28, desc[UR4][R6.64+0x8] ;  /* 0x00000804061c7981 */ /* 0x000ee2000c1e1900 */
[----:B------:R-:W-:-:S05]  /*0450*/  IMAD.WIDE R12, R27, 0x4, R10 ;  /* 0x000000041b0c7825 */ /* 0x000fca00078e020a */
[----:B---3--:R2:W-:Y:S04]  /*0460*/  STG.E desc[UR4][R12.64], R28 ;  /* 0x0000001c0c007986 */ /* 0x0085e8000c101904 */
[----:B0-----:R-:W3:Y:S01]  /*0470*/  LDG.E R9, desc[UR4][R6.64+0xc] ;  /* 0x00000c0406097981 */ /* 0x001ee2000c1e1900 */
[----:B------:R-:W-:-:S04]  /*0480*/  IMAD.WIDE R24, R27, 0x4, R12 ;  /* 0x000000041b187825 */ /* 0x000fc800078e020c */
[C---:B------:R-:W-:Y:S01]  /*0490*/  VIADD R8, R0.reuse, 0x3 ;  /* 0x0000000300087836 */ /* 0x040fe20000000000 */
[----:B------:R-:W-:-:S04]  /*04a0*/  IADD3 R0, PT, PT, R0, 0x4, RZ ;  /* 0x0000000400007810 */ /* 0x000fc80007ffe0ff */
[----:B------:R-:W-:Y:S02]  /*04b0*/  ISETP.GE.AND P0, PT, R8, R21, PT ;  /* 0x000000150800720c */ /* 0x000fe40003f06270 */
[----:B------:R-:W-:Y:S01]  /*04c0*/  ISETP.LT.AND P1, PT, R0, R15, PT ;  /* 0x0000000f0000720c */ /* 0x000fe20003f21270 */
[----:B---3--:R2:W-:-:S12]  /*04d0*/  STG.E desc[UR4][R24.64], R9 ;  /* 0x0000000918007986 */ /* 0x0085d8000c101904 */
[----:B------:R-:W-:Y:S05]  /*04e0*/  @!P0 BRA P1, `(.L_x_4) ;  /* 0xfffffffc00b08947 */ /* 0x000fea000083ffff */
.L_x_1:
[----:B0-----:R-:W-:Y:S05]  /*04f0*/  BSYNC.RECONVERGENT B0 ;  /* 0x0000000000007941 */ /* 0x001fea0003800200 */
.L_x_0:
[----:B------:R-:W0:Y:S01]  /*0500*/  LDCU UR6, c[0x0][0x390] ;  /* 0x00007200ff0677ac */ /* 0x000e220008000800 */
[----:B------:R-:W-:-:S05]  /*0510*/  VIADD R20, R20, 0x1 ;  /* 0x0000000114147836 */ /* 0x000fca0000000000 */
[C---:B------:R-:W-:Y:S02]  /*0520*/  ISETP.GE.U32.AND P0, PT, R20.reuse, R19, PT ;  /* 0x000000131400720c */ /* 0x040fe40003f06070 */
[----:B0-----:R-:W-:-:S13]  /*0530*/  ISETP.LT.AND P1, PT, R20, UR6, PT ;  /* 0x0000000614007c0c */ /* 0x001fda000bf21270 */
[----:B------:R-:W-:Y:S05]  /*0540*/  @!P0 BRA P1, `(.L_x_5) ;  /* 0xfffffffc00088947 */ /* 0x000fea000083ffff */
[----:B------:R-:W-:Y:S05]  /*0550*/  EXIT ;  /* 0x000000000000794d */ /* 0x000fea0003800000 */
.L_x_6:
[----:B------:R-:W-:-:S00]  /*0560*/  BRA `(.L_x_6) ;  /* 0xfffffffc00fc7947 */ /* 0x000fc0000383ffff */
[----:B------:R-:W-:-:S00]  /*0570*/  NOP ;  /* 0x0000000000007918 */ /* 0x000fc00000000000 */
        /* <DEDUP_REMOVED lines=8> */
.L_x_7:


//--------------------- .nv.shared.reserved.0     --------------------------
	.section	.nv.shared.reserved.0,"aw",@nobits
	.weak		__nv_reservedSMEM_offset_0_alias
	.size		__nv_reservedSMEM_offset_0_alias, 0, 64
	.other		__nv_reservedSMEM_offset_0_alias,@"STO_CUDA_RESERVED_SHARED STV_DEFAULT"
__nv_reservedSMEM_offset_0_alias:
	.zero		0
	.zero		64


//--------------------- .nv.constant0._Z23matrix_transpose_kernelPKfPfii --------------------------
	.section	.nv.constant0._Z23matrix_transpose_kernelPKfPfii,"a",@progbits
	.sectionflags	@""
	.align	4
.nv.constant0._Z23matrix_transpose_kernelPKfPfii:
	.zero		920


//--------------------- SYMBOLS --------------------------

	.type		.nv.reservedSmem.offset0,@object
	.size		.nv.reservedSmem.offset0,0x4
